	.headerflags	@"EF_CUDA_TEXMODE_UNIFIED EF_CUDA_64BIT_ADDRESS EF_CUDA_ACCELERATORS EF_CUDA_SM90 EF_CUDA_VIRTUAL_SM(EF_CUDA_SM90)"
	.elftype	@"ET_EXEC"


//--------------------- .nv.info                  --------------------------
	.section	.nv.info,"",@"SHT_CUDA_INFO"
	.align	4


	//----- nvinfo : EIATTR_REGCOUNT
	.align		4
        /*0000*/ 	.byte	0x04, 0x2f
        /*0002*/ 	.short	(.L_3 - .L_2)
	.align		4
.L_2:
        /*0004*/ 	.word	index@(triton_poi_fused__native_batch_norm_legit_no_training_add_native_batch_norm_backward_relu_26)
        /*0008*/ 	.word	0x00000015


	//----- nvinfo : EIATTR_MIN_STACK_SIZE
	.align		4
.L_3:
        /*000c*/ 	.byte	0x04, 0x12
        /*000e*/ 	.short	(.L_5 - .L_4)
	.align		4
.L_4:
        /*0010*/ 	.word	index@(triton_poi_fused__native_batch_norm_legit_no_training_add_native_batch_norm_backward_relu_26)
        /*0014*/ 	.word	0x00000000


	//----- nvinfo : EIATTR_FRAME_SIZE
	.align		4
.L_5:
        /*0018*/ 	.byte	0x04, 0x11
        /*001a*/ 	.short	(.L_7 - .L_6)
	.align		4
.L_6:
        /*001c*/ 	.word	index@(triton_poi_fused__native_batch_norm_legit_no_training_add_native_batch_norm_backward_relu_26)
        /*0020*/ 	.word	0x00000000


	//----- nvinfo : EIATTR_MIN_STACK_SIZE
	.align		4
.L_7:
        /*0024*/ 	.byte	0x04, 0x12
        /*0026*/ 	.short	(.L_9 - .L_8)
	.align		4
.L_8:
        /*0028*/ 	.word	index@(triton_poi_fused__native_batch_norm_legit_no_training_add_native_batch_norm_backward_relu_26)
        /*002c*/ 	.word	0x00000000
.L_9:


//--------------------- .nv.info.triton_poi_fused__native_batch_norm_legit_no_training_add_native_batch_norm_backward_relu_26 --------------------------
	.section	.nv.info.triton_poi_fused__native_batch_norm_legit_no_training_add_native_batch_norm_backward_relu_26,"",@"SHT_CUDA_INFO"
	.sectionflags	@""
	.align	4


	//----- nvinfo : EIATTR_CUDA_API_VERSION
	.align		4
        /*0000*/ 	.byte	0x04, 0x37
        /*0002*/ 	.short	(.L_11 - .L_10)
.L_10:
        /*0004*/ 	.word	0x0000007c


	//----- nvinfo : EIATTR_KPARAM_INFO
	.align		4
.L_11:
        /*0008*/ 	.byte	0x04, 0x17
        /*000a*/ 	.short	(.L_13 - .L_12)
.L_12:
        /*000c*/ 	.word	0x00000000
        /*0010*/ 	.short	0x0008
        /*0012*/ 	.short	0x0040
        /*0014*/ 	.byte	0x00, 0xf0, 0x11, 0x00


	//----- nvinfo : EIATTR_KPARAM_INFO
	.align		4
.L_13:
        /*0018*/ 	.byte	0x04, 0x17
        /*001a*/ 	.short	(.L_15 - .L_14)
.L_14:
        /*001c*/ 	.word	0x00000000
        /*0020*/ 	.short	0x0007
        /*0022*/ 	.short	0x0038
        /*0024*/ 	.byte	0x00, 0xf4, 0x21, 0x00


	//----- nvinfo : EIATTR_KPARAM_INFO
	.align		4
.L_15:
        /*0028*/ 	.byte	0x04, 0x17
        /*002a*/ 	.short	(.L_17 - .L_16)
.L_16:
        /*002c*/ 	.word	0x00000000
        /*0030*/ 	.short	0x0006
        /*0032*/ 	.short	0x0030
        /*0034*/ 	.byte	0x00, 0xf4, 0x21, 0x00


	//----- nvinfo : EIATTR_KPARAM_INFO
	.align		4
.L_17:
        /*0038*/ 	.byte	0x04, 0x17
        /*003a*/ 	.short	(.L_19 - .L_18)
.L_18:
        /*003c*/ 	.word	0x00000000
        /*0040*/ 	.short	0x0005
        /*0042*/ 	.short	0x0028
        /*0044*/ 	.byte	0x00, 0xf4, 0x21, 0x00


	//----- nvinfo : EIATTR_KPARAM_INFO
	.align		4
.L_19:
        /*0048*/ 	.byte	0x04, 0x17
        /*004a*/ 	.short	(.L_21 - .L_20)
.L_20:
        /*004c*/ 	.word	0x00000000
        /*0050*/ 	.short	0x0004
        /*0052*/ 	.short	0x0020
        /*0054*/ 	.byte	0x00, 0xf4, 0x21, 0x00


	//----- nvinfo : EIATTR_KPARAM_INFO
	.align		4
.L_21:
        /*0058*/ 	.byte	0x04, 0x17
        /*005a*/ 	.short	(.L_23 - .L_22)
.L_22:
        /*005c*/ 	.word	0x00000000
        /*0060*/ 	.short	0x0003
        /*0062*/ 	.short	0x0018
        /*0064*/ 	.byte	0x00, 0xf4, 0x21, 0x00


	//----- nvinfo : EIATTR_KPARAM_INFO
	.align		4
.L_23:
        /*0068*/ 	.byte	0x04, 0x17
        /*006a*/ 	.short	(.L_25 - .L_24)
.L_24:
        /*006c*/ 	.word	0x00000000
        /*0070*/ 	.short	0x0002
        /*0072*/ 	.short	0x0010
        /*0074*/ 	.byte	0x00, 0xf4, 0x21, 0x00


	//----- nvinfo : EIATTR_KPARAM_INFO
	.align		4
.L_25:
        /*0078*/ 	.byte	0x04, 0x17
        /*007a*/ 	.short	(.L_27 - .L_26)
.L_26:
        /*007c*/ 	.word	0x00000000
        /*0080*/ 	.short	0x0001
        /*0082*/ 	.short	0x0008
        /*0084*/ 	.byte	0x00, 0xf4, 0x21, 0x00


	//----- nvinfo : EIATTR_KPARAM_INFO
	.align		4
.L_27:
        /*0088*/ 	.byte	0x04, 0x17
        /*008a*/ 	.short	(.L_29 - .L_28)
.L_28:
        /*008c*/ 	.word	0x00000000
        /*0090*/ 	.short	0x0000
        /*0092*/ 	.short	0x0000
        /*0094*/ 	.byte	0x00, 0xf4, 0x21, 0x00


	//----- nvinfo : EIATTR_SPARSE_MMA_MASK
	.align		4
.L_29:
        /*0098*/ 	.byte	0x03, 0x50
        /*009a*/ 	.short	0x0000


	//----- nvinfo : EIATTR_MAXREG_COUNT
	.align		4
        /*009c*/ 	.byte	0x03, 0x1b
        /*009e*/ 	.short	0x00ff


	//----- nvinfo : EIATTR_EXIT_INSTR_OFFSETS
	.align		4
        /*00a0*/ 	.byte	0x04, 0x1c
        /*00a2*/ 	.short	(.L_31 - .L_30)


	//   ....[0]....
.L_30:
        /*00a4*/ 	.word	0x00000440


	//----- nvinfo : EIATTR_REQNTID
	.align		4
.L_31:
        /*00a8*/ 	.byte	0x04, 0x10
        /*00aa*/ 	.short	(.L_33 - .L_32)
.L_32:
        /*00ac*/ 	.word	0x00000100
        /*00b0*/ 	.word	0x00000001
        /*00b4*/ 	.word	0x00000001


	//----- nvinfo : EIATTR_CBANK_PARAM_SIZE
	.align		4
.L_33:
        /*00b8*/ 	.byte	0x03, 0x19
        /*00ba*/ 	.short	0x0044


	//----- nvinfo : EIATTR_PARAM_CBANK
	.align		4
        /*00bc*/ 	.byte	0x04, 0x0a
        /*00be*/ 	.short	(.L_35 - .L_34)
	.align		4
.L_34:
        /*00c0*/ 	.word	index@(.nv.constant0.triton_poi_fused__native_batch_norm_legit_no_training_add_native_batch_norm_backward_relu_26)
        /*00c4*/ 	.short	0x0210
        /*00c6*/ 	.short	0x0044


	//----- nvinfo : EIATTR_SW_WAR
	.align		4
.L_35:
        /*00c8*/ 	.byte	0x04, 0x36
        /*00ca*/ 	.short	(.L_37 - .L_36)
.L_36:
        /*00cc*/ 	.word	0x00000008
.L_37:


//--------------------- .nv.callgraph             --------------------------
	.section	.nv.callgraph,"",@"SHT_CUDA_CALLGRAPH"
	.align	4
	.sectionentsize	8
	.align		4
        /*0000*/ 	.word	0x00000000
	.align		4
        /*0004*/ 	.word	0xffffffff
	.align		4
        /*0008*/ 	.word	0x00000000
	.align		4
        /*000c*/ 	.word	0xfffffffe
	.align		4
        /*0010*/ 	.word	0x00000000
	.align		4
        /*0014*/ 	.word	0xfffffffd
	.align		4
        /*0018*/ 	.word	0x00000000
	.align		4
        /*001c*/ 	.word	0xfffffffc


//--------------------- .nv.constant4             --------------------------
	.section	.nv.constant4,"a",@progbits
	.align	8
	.align		8
.nv.constant4:
        /*0000*/ 	.dword	_$_str
	.align		8
        /*0008*/ 	.dword	_$_str_$_2


//--------------------- .text.triton_poi_fused__native_batch_norm_legit_no_training_add_native_batch_norm_backward_relu_26 --------------------------
	.section	.text.triton_poi_fused__native_batch_norm_legit_no_training_add_native_batch_norm_backward_relu_26,"ax",@progbits
	.align	128
        .global         triton_poi_fused__native_batch_norm_legit_no_training_add_native_batch_norm_backward_relu_26
        .type           triton_poi_fused__native_batch_norm_legit_no_training_add_native_batch_norm_backward_relu_26,@function
        .size           triton_poi_fused__native_batch_norm_legit_no_training_add_native_batch_norm_backward_relu_26,(.L_x_1 - triton_poi_fused__native_batch_norm_legit_no_training_add_native_batch_norm_backward_relu_26)
        .other          triton_poi_fused__native_batch_norm_legit_no_training_add_native_batch_norm_backward_relu_26,@"STO_CUDA_ENTRY STV_DEFAULT"
triton_poi_fused__native_batch_norm_legit_no_training_add_native_batch_norm_backward_relu_26:
.text.triton_poi_fused__native_batch_norm_legit_no_training_add_native_batch_norm_backward_relu_26:
[----:B------:R-:W-:Y:S01]  /*0000*/  LDC R1, c[0x0][0x28] ;  /* 0x00000a00ff017b82 */ /* 0x000fe20000000800 */
[----:B------:R-:W1:Y:S07]  /*0010*/  S2R R0, SR_TID.X ;  /* 0x0000000000007919 */ /* 0x000e6e0000002100 */
[----:B------:R-:W2:Y:S01]  /*0020*/  LDC.64 R2, c[0x0][0x228] ;  /* 0x00008a00ff027b82 */ /* 0x000ea20000000a00 */
[----:B------:R-:W-:Y:S01]  /*0030*/  ULDC.64 UR4, c[0x0][0x208] ;  /* 0x0000820000047ab9 */ /* 0x000fe20000000a00 */
[----:B------:R-:W3:Y:S06]  /*0040*/  S2R R5, SR_CTAID.X ;  /* 0x0000000000057919 */ /* 0x000eec0000002500 */
[----:B------:R-:W4:Y:S08]  /*0050*/  LDC.64 R10, c[0x0][0x218] ;  /* 0x00008600ff0a7b82 */ /* 0x000f300000000a00 */
[----:B------:R-:W5:Y:S08]  /*0060*/  LDC.64 R12, c[0x0][0x220] ;  /* 0x00008800ff0c7b82 */ /* 0x000f700000000a00 */
[----:B------:R-:W5:Y:S01]  /*0070*/  LDC.64 R8, c[0x0][0x238] ;  /* 0x00008e00ff087b82 */ /* 0x000f620000000a00 */
[----:B-1----:R-:W-:-:S07]  /*0080*/  SHF.L.U32 R0, R0, 0x1, RZ ;  /* 0x0000000100007819 */ /* 0x002fce00000006ff */
[----:B------:R-:W1:Y:S01]  /*0090*/  LDC.64 R14, c[0x0][0x230] ;  /* 0x00008c00ff0e7b82 */ /* 0x000e620000000a00 */
[----:B------:R-:W-:-:S04]  /*00a0*/  LOP3.LUT R0, R0, 0x1fe, RZ, 0xc0, !PT ;  /* 0x000001fe00007812 */ /* 0x000fc800078ec0ff */
[----:B---3--:R-:W-:-:S05]  /*00b0*/  LEA R0, R5, R0, 0x9 ;  /* 0x0000000005007211 */ /* 0x008fca00078e48ff */
[----:B------:R-:W-:-:S05]  /*00c0*/  IMAD.HI R4, R0, 0x66666667, RZ ;  /* 0x6666666700047827 */ /* 0x000fca00078e02ff */
[----:B------:R-:W-:-:S04]  /*00d0*/  SHF.R.U32.HI R5, RZ, 0x1f, R4 ;  /* 0x0000001fff057819 */ /* 0x000fc80000011604 */
[----:B------:R-:W-:-:S05]  /*00e0*/  LEA.HI.SX32 R5, R4, R5, 0x18 ;  /* 0x0000000504057211 */ /* 0x000fca00078fc2ff */
[----:B------:R-:W-:Y:S02]  /*00f0*/  IMAD R6, R5, -0x280, R0 ;  /* 0xfffffd8005067824 */ /* 0x000fe400078e0200 */
[----:B------:R-:W3:Y:S02]  /*0100*/  LDC.64 R4, c[0x0][0x210] ;  /* 0x00008400ff047b82 */ /* 0x000ee40000000a00 */
[----:B--2---:R-:W-:-:S06]  /*0110*/  IMAD.WIDE R2, R6, 0x4, R2 ;  /* 0x0000000406027825 */ /* 0x004fcc00078e0202 */
[----:B------:R-:W2:Y:S01]  /*0120*/  LDG.E.EL.64 R2, desc[UR4][R2.64] ;  /* 0x0000000402027981 */ /* 0x000ea2000c2e1b00 */
[----:B----4-:R-:W-:-:S04]  /*0130*/  IMAD.WIDE R10, R0, 0x4, R10 ;  /* 0x00000004000a7825 */ /* 0x010fc800078e020a */
[C---:B-----5:R-:W-:Y:S02]  /*0140*/  IMAD.WIDE R12, R6.reuse, 0x4, R12 ;  /* 0x00000004060c7825 */ /* 0x060fe400078e020c */
[----:B------:R-:W4:Y:S02]  /*0150*/  LDG.E.64 R10, desc[UR4][R10.64] ;  /* 0x000000040a0a7981 */ /* 0x000f24000c1e1b00 */
[C---:B0-----:R-:W-:Y:S02]  /*0160*/  IMAD.WIDE R8, R6.reuse, 0x4, R8 ;  /* 0x0000000406087825 */ /* 0x041fe400078e0208 */
[----:B------:R-:W5:Y:S02]  /*0170*/  LDG.E.EL.64 R12, desc[UR4][R12.64] ;  /* 0x000000040c0c7981 */ /* 0x000f64000c2e1b00 */
[----:B-1----:R-:W-:Y:S02]  /*0180*/  IMAD.WIDE R14, R6, 0x4, R14 ;  /* 0x00000004060e7825 */ /* 0x002fe400078e020e */
[----:B------:R-:W4:Y:S02]  /*0190*/  LDG.E.EL.64 R8, desc[UR4][R8.64] ;  /* 0x0000000408087981 */ /* 0x000f24000c2e1b00 */
[----:B---3--:R-:W-:-:S02]  /*01a0*/  IMAD.WIDE R4, R0, 0x4, R4 ;  /* 0x0000000400047825 */ /* 0x008fc400078e0204 */
[----:B------:R0:W3:Y:S04]  /*01b0*/  LDG.E.EL.64 R6, desc[UR4][R14.64] ;  /* 0x000000040e067981 */ /* 0x0000e8000c2e1b00 */
[----:B------:R-:W4:Y:S01]  /*01c0*/  LDG.E.64 R4, desc[UR4][R4.64] ;  /* 0x0000000404047981 */ /* 0x000f22000c1e1b00 */
[----:B------:R-:W-:Y:S01]  /*01d0*/  HFMA2.MMA R18, -RZ, RZ, 1.625, 0 ;  /* 0x3e800000ff127435 */ /* 0x000fe200000001ff */
[----:B--2---:R-:W-:Y:S01]  /*01e0*/  FADD R2, R2, 9.9999997473787516356e-06 ;  /* 0x3727c5ac02027421 */ /* 0x004fe20000000000 */
[----:B------:R-:W-:-:S03]  /*01f0*/  FADD R3, R3, 9.9999997473787516356e-06 ;  /* 0x3727c5ac03037421 */ /* 0x000fc60000000000 */
[----:B------:R-:W1:Y:S08]  /*0200*/  MUFU.SQRT R16, R2 ;  /* 0x0000000200107308 */ /* 0x000e700000002000 */
[----:B------:R2:W0:Y:S01]  /*0210*/  MUFU.SQRT R17, R3 ;  /* 0x0000000300117308 */ /* 0x0004220000002000 */
[C---:B-1----:R-:W-:Y:S02]  /*0220*/  FSETP.GT.AND P0, PT, R16.reuse, 8.50705917302346158658e+37, PT ;  /* 0x7e8000001000780b */ /* 0x042fe40003f04000 */
[----:B------:R-:W-:Y:S01]  /*0230*/  FSETP.GEU.AND P2, PT, R16, 1.175494350822287508e-38, PT ;  /* 0x008000001000780b */ /* 0x000fe20003f4e000 */
[----:B--2---:R-:W1:Y:S01]  /*0240*/  LDC.64 R2, c[0x0][0x240] ;  /* 0x00009000ff027b82 */ /* 0x004e620000000a00 */
[----:B0-----:R-:W-:-:S02]  /*0250*/  FSETP.GT.AND P1, PT, R17, 8.50705917302346158658e+37, PT ;  /* 0x7e8000001100780b */ /* 0x001fc40003f24000 */
[----:B------:R-:W-:-:S07]  /*0260*/  FSETP.GEU.AND P3, PT, R17, 1.175494350822287508e-38, PT ;  /* 0x008000001100780b */ /* 0x000fce0003f6e000 */
[----:B------:R-:W-:-:S04]  /*0270*/  @P0 FMUL R16, R16, 0.25 ;  /* 0x3e80000010100820 */ /* 0x000fc80000400000 */
[----:B------:R-:W-:Y:S01]  /*0280*/  @!P2 FMUL R16, R16, 16777216 ;  /* 0x4b8000001010a820 */ /* 0x000fe20000400000 */
[----:B------:R-:W-:-:S04]  /*0290*/  @P1 FMUL R17, R17, 0.25 ;  /* 0x3e80000011111820 */ /* 0x000fc80000400000 */
[----:B------:R-:W-:Y:S01]  /*02a0*/  @!P3 FMUL R17, R17, 16777216 ;  /* 0x4b8000001111b820 */ /* 0x000fe20000400000 */
[----:B------:R-:W0:Y:S01]  /*02b0*/  MUFU.RCP R16, R16 ;  /* 0x0000001000107308 */ /* 0x000e220000001000 */
[----:B------:R-:W-:-:S07]  /*02c0*/  FSEL R15, R18, 1, P0 ;  /* 0x3f800000120f7808 */ /* 0x000fce0000000000 */
[----:B------:R-:W2:Y:S01]  /*02d0*/  MUFU.RCP R17, R17 ;  /* 0x0000001100117308 */ /* 0x000ea20000001000 */
[----:B------:R-:W-:Y:S01]  /*02e0*/  FSEL R18, R18, 1, P1 ;  /* 0x3f80000012127808 */ /* 0x000fe20000800000 */
[----:B----4-:R-:W-:Y:S01]  /*02f0*/  FADD R14, R5, R11 ;  /* 0x0000000b050e7221 */ /* 0x010fe20000000000 */
[----:B------:R-:W-:Y:S02]  /*0300*/  FADD R11, R4, R10 ;  /* 0x0000000a040b7221 */ /* 0x000fe40000000000 */
[----:B------:R-:W4:Y:S01]  /*0310*/  LDC.64 R4, c[0x0][0x248] ;  /* 0x00009200ff047b82 */ /* 0x000f220000000a00 */
[----:B------:R-:W-:Y:S01]  /*0320*/  @!P2 FMUL R15, R15, 16777216 ;  /* 0x4b8000000f0fa820 */ /* 0x000fe20000400000 */
[----:B------:R-:W-:Y:S01]  /*0330*/  @!P3 FMUL R18, R18, 16777216 ;  /* 0x4b8000001212b820 */ /* 0x000fe20000400000 */
[----:B-----5:R-:W-:Y:S01]  /*0340*/  FADD R13, -R13, R14 ;  /* 0x0000000e0d0d7221 */ /* 0x020fe20000000100 */
[----:B------:R-:W-:Y:S01]  /*0350*/  FADD R12, -R12, R11 ;  /* 0x0000000b0c0c7221 */ /* 0x000fe20000000100 */
[----:B0-----:R-:W-:Y:S01]  /*0360*/  FMUL R15, R16, R15 ;  /* 0x0000000f100f7220 */ /* 0x001fe20000400000 */
[----:B--2---:R-:W-:-:S03]  /*0370*/  FMUL R18, R17, R18 ;  /* 0x0000001211127220 */ /* 0x004fc60000400000 */
[----:B------:R-:W-:Y:S01]  /*0380*/  FMUL R15, R12, R15 ;  /* 0x0000000f0c0f7220 */ /* 0x000fe20000400000 */
[----:B------:R-:W-:-:S03]  /*0390*/  FMUL R18, R13, R18 ;  /* 0x000000120d127220 */ /* 0x000fc60000400000 */
[----:B---3--:R-:W-:Y:S01]  /*03a0*/  FFMA R6, R6, R15, R8 ;  /* 0x0000000f06067223 */ /* 0x008fe20000000008 */
[----:B------:R-:W-:-:S04]  /*03b0*/  FFMA R7, R7, R18, R9 ;  /* 0x0000001207077223 */ /* 0x000fc80000000009 */
[----:B------:R-:W-:Y:S02]  /*03c0*/  FSETP.GEU.AND P0, PT, R6, RZ, PT ;  /* 0x000000ff0600720b */ /* 0x000fe40003f0e000 */
[C---:B------:R-:W-:Y:S01]  /*03d0*/  FSETP.GEU.AND P1, PT, R7.reuse, RZ, PT ;  /* 0x000000ff0700720b */ /* 0x040fe20003f2e000 */
[----:B-1----:R-:W-:Y:S01]  /*03e0*/  IMAD.WIDE R2, R0, 0x4, R2 ;  /* 0x0000000400027825 */ /* 0x002fe200078e0202 */
[----:B------:R-:W-:Y:S02]  /*03f0*/  FSEL R6, R6, RZ, P0 ;  /* 0x000000ff06067208 */ /* 0x000fe40000000000 */
[----:B------:R-:W-:Y:S01]  /*0400*/  FSEL R7, R7, RZ, P1 ;  /* 0x000000ff07077208 */ /* 0x000fe20000800000 */
[----:B----4-:R-:W-:-:S04]  /*0410*/  IMAD.WIDE R4, R0, 0x4, R4 ;  /* 0x0000000400047825 */ /* 0x010fc800078e0204 */
[----:B------:R-:W-:Y:S04]  /*0420*/  STG.E.64 desc[UR4][R2.64], R6 ;  /* 0x0000000602007986 */ /* 0x000fe8000c101b04 */
[----:B------:R-:W-:Y:S01]  /*0430*/  STG.E.64 desc[UR4][R4.64], R12 ;  /* 0x0000000c04007986 */ /* 0x000fe2000c101b04 */
[----:B------:R-:W-:Y:S05]  /*0440*/  EXIT ;  /* 0x000000000000794d */ /* 0x000fea0003800000 */
.L_x_0:
[----:B------:R-:W-:-:S00]  /*0450*/  BRA `(.L_x_0) ;  /* 0xfffffffc00fc7947 */ /* 0x000fc0000383ffff */
[----:B------:R-:W-:-:S00]  /*0460*/  NOP ;  /* 0x0000000000007918 */ /* 0x000fc00000000000 */
        /* <DEDUP_REMOVED lines=9> */
.L_x_1:


//--------------------- .nv.global.init           --------------------------
	.section	.nv.global.init,"aw",@progbits
.nv.global.init:
	.type		_$_str,@object
	.size		_$_str,(_$_str_$_2 - _$_str)
_$_str:
        /*0000*/ 	.byte	0x5f, 0x5f, 0x43, 0x55, 0x44, 0x41, 0x5f, 0x46, 0x54, 0x5a, 0x00
	.type		_$_str_$_2,@object
	.size		_$_str_$_2,(.L_1 - _$_str_$_2)
_$_str_$_2:
        /*000b*/ 	.byte	0x5f, 0x5f, 0x43, 0x55, 0x44, 0x41, 0x5f, 0x50, 0x52, 0x45, 0x43, 0x5f, 0x53, 0x51, 0x52, 0x54
        /*001b*/ 	.byte	0x00
.L_1:


//--------------------- .nv.constant0.triton_poi_fused__native_batch_norm_legit_no_training_add_native_batch_norm_backward_relu_26 --------------------------
	.section	.nv.constant0.triton_poi_fused__native_batch_norm_legit_no_training_add_native_batch_norm_backward_relu_26,"a",@progbits
	.sectionflags	@""
	.align	4
.nv.constant0.triton_poi_fused__native_batch_norm_legit_no_training_add_native_batch_norm_backward_relu_26:
	.zero		596
